//
// Generated by NVIDIA NVVM Compiler
//
// Compiler Build ID: CL-36424714
// Cuda compilation tools, release 13.0, V13.0.88
// Based on NVVM 20.0.0
//

.version 9.0
.target sm_100
.address_size 64

	// .globl	_Z22vector_addition_kernelPiS_S_i

.visible .entry _Z22vector_addition_kernelPiS_S_i(
	.param .u64 .ptr .align 1 _Z22vector_addition_kernelPiS_S_i_param_0,
	.param .u64 .ptr .align 1 _Z22vector_addition_kernelPiS_S_i_param_1,
	.param .u64 .ptr .align 1 _Z22vector_addition_kernelPiS_S_i_param_2,
	.param .u32 _Z22vector_addition_kernelPiS_S_i_param_3
)
{
	.reg .pred 	%p<2>;
	.reg .b32 	%r<9>;
	.reg .b64 	%rd<11>;

	ld.param.u64 	%rd1, [_Z22vector_addition_kernelPiS_S_i_param_0];
	ld.param.u64 	%rd2, [_Z22vector_addition_kernelPiS_S_i_param_1];
	ld.param.u64 	%rd3, [_Z22vector_addition_kernelPiS_S_i_param_2];
	ld.param.u32 	%r2, [_Z22vector_addition_kernelPiS_S_i_param_3];
	mov.u32 	%r3, %ctaid.x;
	mov.u32 	%r4, %ntid.x;
	mov.u32 	%r5, %tid.x;
	mad.lo.s32 	%r1, %r3, %r4, %r5;
	setp.ge.s32 	%p1, %r1, %r2;
	@%p1 bra 	$L__BB0_2;
	cvta.to.global.u64 	%rd4, %rd1;
	cvta.to.global.u64 	%rd5, %rd2;
	cvta.to.global.u64 	%rd6, %rd3;
	mul.wide.s32 	%rd7, %r1, 4;
	add.s64 	%rd8, %rd4, %rd7;
	ld.global.u32 	%r6, [%rd8];
	add.s64 	%rd9, %rd5, %rd7;
	ld.global.u32 	%r7, [%rd9];
	add.s32 	%r8, %r7, %r6;
	add.s64 	%rd10, %rd6, %rd7;
	st.global.u32 	[%rd10], %r8;
$L__BB0_2:
	ret;

}


// ===== COMPILED SASS (sm_100) =====

	.target	sm_100

	.elftype	@"ET_EXEC"


//--------------------- .note.nv.tkinfo           --------------------------
	.section	.note.nv.tkinfo,"",@"SHT_NOTE"
	.sectionflags	@"SHF_NOTE_NV_TKINFO"
	.tkinfo
        /*0018*/ 	.word	0x00000002
        /*0030*/ 	.string	""
        /*0030*/ 	.string	"ptxas"
        /*0030*/ 	.string	"Cuda compilation tools, release 13.0, V13.0.88"
        /*0030*/ 	.string	"Build cuda_13.0.r13.0/compiler.36424714_0"
        /*0030*/ 	.string	"-arch sm_100 -m 64 "



//--------------------- .note.nv.cuinfo           --------------------------
	.section	.note.nv.cuinfo,"",@"SHT_NOTE"
	.sectionflags	@"SHF_NOTE_NV_CUINFO"
        /*0018*/ 	.short	0x0002
        /*001a*/ 	.short	0x0064
        /*001c*/ 	.short	0x0082
	.zero		2


//--------------------- .nv.info                  --------------------------
	.section	.nv.info,"",@"SHT_CUDA_INFO"
	.align	4


	//----- nvinfo : EIATTR_REGCOUNT
	.align		4
        /*0000*/ 	.byte	0x04, 0x2f
        /*0002*/ 	.short	(.L_1 - .L_0)
	.align		4
.L_0:
        /*0004*/ 	.word	index@(_Z22vector_addition_kernelPiS_S_i)
        /*0008*/ 	.word	0x0000000c


	//----- nvinfo : EIATTR_FRAME_SIZE
	.align		4
.L_1:
        /*000c*/ 	.byte	0x04, 0x11
        /*000e*/ 	.short	(.L_3 - .L_2)
	.align		4
.L_2:
        /*0010*/ 	.word	index@(_Z22vector_addition_kernelPiS_S_i)
        /*0014*/ 	.word	0x00000000


	//----- nvinfo : EIATTR_MIN_STACK_SIZE
	.align		4
.L_3:
        /*0018*/ 	.byte	0x04, 0x12
        /*001a*/ 	.short	(.L_5 - .L_4)
	.align		4
.L_4:
        /*001c*/ 	.word	index@(_Z22vector_addition_kernelPiS_S_i)
        /*0020*/ 	.word	0x00000000
.L_5:


//--------------------- .nv.compat                --------------------------
	.section	.nv.compat,"",@"SHT_CUDA_COMPAT_INFO"
	.align	4
        /*0000*/ 	.byte	0x02, 0x09, 0x00, 0x00, 0x02, 0x02, 0x01, 0x00, 0x02, 0x05, 0x05, 0x00, 0x03, 0x07, 0x01, 0x01
        /*0010*/ 	.byte	0x02, 0x03, 0x00, 0x00, 0x02, 0x06, 0x01, 0x00, 0x04, 0x0b, 0x08, 0x00, 0x09, 0x00, 0x00, 0x00
        /*0020*/ 	.byte	0x00, 0x00, 0x00, 0x00


//--------------------- .nv.info._Z22vector_addition_kernelPiS_S_i --------------------------
	.section	.nv.info._Z22vector_addition_kernelPiS_S_i,"",@"SHT_CUDA_INFO"
	.sectionflags	@""
	.align	4


	//----- nvinfo : EIATTR_CUDA_API_VERSION
	.align		4
        /*0000*/ 	.byte	0x04, 0x37
        /*0002*/ 	.short	(.L_7 - .L_6)
.L_6:
        /*0004*/ 	.word	0x00000082


	//----- nvinfo : EIATTR_KPARAM_INFO
	.align		4
.L_7:
        /*0008*/ 	.byte	0x04, 0x17
        /*000a*/ 	.short	(.L_9 - .L_8)
.L_8:
        /*000c*/ 	.word	0x00000000
        /*0010*/ 	.short	0x0003
        /*0012*/ 	.short	0x0018
        /*0014*/ 	.byte	0x00, 0xf0, 0x11, 0x00


	//----- nvinfo : EIATTR_KPARAM_INFO
	.align		4
.L_9:
        /*0018*/ 	.byte	0x04, 0x17
        /*001a*/ 	.short	(.L_11 - .L_10)
.L_10:
        /*001c*/ 	.word	0x00000000
        /*0020*/ 	.short	0x0002
        /*0022*/ 	.short	0x0010
        /*0024*/ 	.byte	0x00, 0xf5, 0x21, 0x00


	//----- nvinfo : EIATTR_KPARAM_INFO
	.align		4
.L_11:
        /*0028*/ 	.byte	0x04, 0x17
        /*002a*/ 	.short	(.L_13 - .L_12)
.L_12:
        /*002c*/ 	.word	0x00000000
        /*0030*/ 	.short	0x0001
        /*0032*/ 	.short	0x0008
        /*0034*/ 	.byte	0x00, 0xf5, 0x21, 0x00


	//----- nvinfo : EIATTR_KPARAM_INFO
	.align		4
.L_13:
        /*0038*/ 	.byte	0x04, 0x17
        /*003a*/ 	.short	(.L_15 - .L_14)
.L_14:
        /*003c*/ 	.word	0x00000000
        /*0040*/ 	.short	0x0000
        /*0042*/ 	.short	0x0000
        /*0044*/ 	.byte	0x00, 0xf5, 0x21, 0x00


	//----- nvinfo : EIATTR_SPARSE_MMA_MASK
	.align		4
.L_15:
        /*0048*/ 	.byte	0x03, 0x50
        /*004a*/ 	.short	0x0000


	//----- nvinfo : EIATTR_MAXREG_COUNT
	.align		4
        /*004c*/ 	.byte	0x03, 0x1b
        /*004e*/ 	.short	0x00ff


	//----- nvinfo : EIATTR_MERCURY_ISA_VERSION
	.align		4
        /*0050*/ 	.byte	0x03, 0x5f
        /*0052*/ 	.short	0x0101


	//----- nvinfo : EIATTR_VRC_CTA_INIT_COUNT
	.align		4
        /*0054*/ 	.byte	0x02, 0x4a
	.zero		1
	.zero		1


	//----- nvinfo : EIATTR_EXIT_INSTR_OFFSETS
	.align		4
        /*0058*/ 	.byte	0x04, 0x1c
        /*005a*/ 	.short	(.L_17 - .L_16)


	//   ....[0]....
.L_16:
        /*005c*/ 	.word	0x00000070


	//   ....[1]....
        /*0060*/ 	.word	0x00000130


	//----- nvinfo : EIATTR_CBANK_PARAM_SIZE
	.align		4
.L_17:
        /*0064*/ 	.byte	0x03, 0x19
        /*0066*/ 	.short	0x001c


	//----- nvinfo : EIATTR_PARAM_CBANK
	.align		4
        /*0068*/ 	.byte	0x04, 0x0a
        /*006a*/ 	.short	(.L_19 - .L_18)
	.align		4
.L_18:
        /*006c*/ 	.word	index@(.nv.constant0._Z22vector_addition_kernelPiS_S_i)
        /*0070*/ 	.short	0x0380
        /*0072*/ 	.short	0x001c


	//----- nvinfo : EIATTR_SW_WAR
	.align		4
.L_19:
        /*0074*/ 	.byte	0x04, 0x36
        /*0076*/ 	.short	(.L_21 - .L_20)
.L_20:
        /*0078*/ 	.word	0x00000008
.L_21:


//--------------------- .nv.callgraph             --------------------------
	.section	.nv.callgraph,"",@"SHT_CUDA_CALLGRAPH"
	.align	4
	.sectionentsize	8
	.align		4
        /*0000*/ 	.word	0x00000000
	.align		4
        /*0004*/ 	.word	0xffffffff
	.align		4
        /*0008*/ 	.word	0x00000000
	.align		4
        /*000c*/ 	.word	0xfffffffe
	.align		4
        /*0010*/ 	.word	0x00000000
	.align		4
        /*0014*/ 	.word	0xfffffffd
	.align		4
        /*0018*/ 	.word	0x00000000
	.align		4
        /*001c*/ 	.word	0xfffffffc


//--------------------- .text._Z22vector_addition_kernelPiS_S_i --------------------------
	.section	.text._Z22vector_addition_kernelPiS_S_i,"ax",@progbits
	.align	128
        .global         _Z22vector_addition_kernelPiS_S_i
        .type           _Z22vector_addition_kernelPiS_S_i,@function
        .size           _Z22vector_addition_kernelPiS_S_i,(.L_x_1 - _Z22vector_addition_kernelPiS_S_i)
        .other          _Z22vector_addition_kernelPiS_S_i,@"STO_CUDA_ENTRY STV_DEFAULT"
_Z22vector_addition_kernelPiS_S_i:
.text._Z22vector_addition_kernelPiS_S_i:
[----:B------:R-:W-:Y:S01]  /*0000*/  LDC R1, c[0x0][0x37c] ;  /* 0x0000df00ff017b82 */ /* 0x000fe20000000800 */
[----:B------:R-:W0:Y:S07]  /*0010*/  S2R R0, SR_TID.X ;  /* 0x0000000000007919 */ /* 0x000e2e0000002100 */
[----:B------:R-:W0:Y:S01]  /*0020*/  S2UR UR4, SR_CTAID.X ;  /* 0x00000000000479c3 */ /* 0x000e220000002500 */
[----:B------:R-:W1:Y:S07]  /*0030*/  LDCU UR5, c[0x0][0x398] ;  /* 0x00007300ff0577ac */ /* 0x000e6e0008000800 */
[----:B------:R-:W0:Y:S02]  /*0040*/  LDC R9, c[0x0][0x360] ;  /* 0x0000d800ff097b82 */ /* 0x000e240000000800 */
[----:B0-----:R-:W-:-:S05]  /*0050*/  IMAD R9, R9, UR4, R0 ;  /* 0x0000000409097c24 */ /* 0x001fca000f8e0200 */
[----:B-1----:R-:W-:-:S13]  /*0060*/  ISETP.GE.AND P0, PT, R9, UR5, PT ;  /* 0x0000000509007c0c */ /* 0x002fda000bf06270 */
[----:B------:R-:W-:Y:S05]  /*0070*/  @P0 EXIT ;  /* 0x000000000000094d */ /* 0x000fea0003800000 */
[----:B------:R-:W0:Y:S01]  /*0080*/  LDC.64 R2, c[0x0][0x380] ;  /* 0x0000e000ff027b82 */ /* 0x000e220000000a00 */
[----:B------:R-:W1:Y:S07]  /*0090*/  LDCU.64 UR4, c[0x0][0x358] ;  /* 0x00006b00ff0477ac */ /* 0x000e6e0008000a00 */
[----:B------:R-:W2:Y:S08]  /*00a0*/  LDC.64 R4, c[0x0][0x388] ;  /* 0x0000e200ff047b82 */ /* 0x000eb00000000a00 */
[----:B------:R-:W3:Y:S01]  /*00b0*/  LDC.64 R6, c[0x0][0x390] ;  /* 0x0000e400ff067b82 */ /* 0x000ee20000000a00 */
[----:B0-----:R-:W-:-:S06]  /*00c0*/  IMAD.WIDE R2, R9, 0x4, R2 ;  /* 0x0000000409027825 */ /* 0x001fcc00078e0202 */
[----:B-1----:R-:W4:Y:S01]  /*00d0*/  LDG.E R2, desc[UR4][R2.64] ;  /* 0x0000000402027981 */ /* 0x002f22000c1e1900 */
[----:B--2---:R-:W-:-:S06]  /*00e0*/  IMAD.WIDE R4, R9, 0x4, R4 ;  /* 0x0000000409047825 */ /* 0x004fcc00078e0204 */
[----:B------:R-:W4:Y:S01]  /*00f0*/  LDG.E R5, desc[UR4][R4.64] ;  /* 0x0000000404057981 */ /* 0x000f22000c1e1900 */
[----:B---3--:R-:W-:Y:S01]  /*0100*/  IMAD.WIDE R6, R9, 0x4, R6 ;  /* 0x0000000409067825 */ /* 0x008fe200078e0206 */
[----:B----4-:R-:W-:-:S05]  /*0110*/  IADD3 R9, PT, PT, R2, R5, RZ ;  /* 0x0000000502097210 */ /* 0x010fca0007ffe0ff */
[----:B------:R-:W-:Y:S01]  /*0120*/  STG.E desc[UR4][R6.64], R9 ;  /* 0x0000000906007986 */ /* 0x000fe2000c101904 */
[----:B------:R-:W-:Y:S05]  /*0130*/  EXIT ;  /* 0x000000000000794d */ /* 0x000fea0003800000 */
.L_x_0:
[----:B------:R-:W-:-:S00]  /*0140*/  BRA `(.L_x_0) ;  /* 0xfffffffc00fc7947 */ /* 0x000fc0000383ffff */
[----:B------:R-:W-:-:S00]  /*0150*/  NOP ;  /* 0x0000000000007918 */ /* 0x000fc00000000000 */
        /* <DEDUP_REMOVED lines=10> */
.L_x_1:


//--------------------- .nv.shared.reserved.0     --------------------------
	.section	.nv.shared.reserved.0,"aw",@nobits
	.weak		__nv_reservedSMEM_offset_0_alias
	.size		__nv_reservedSMEM_offset_0_alias, 0, 64
	.other		__nv_reservedSMEM_offset_0_alias,@"STO_CUDA_RESERVED_SHARED STV_DEFAULT"
__nv_reservedSMEM_offset_0_alias:
	.zero		0
	.zero		64


//--------------------- .nv.constant0._Z22vector_addition_kernelPiS_S_i --------------------------
	.section	.nv.constant0._Z22vector_addition_kernelPiS_S_i,"a",@progbits
	.sectionflags	@""
	.align	4
.nv.constant0._Z22vector_addition_kernelPiS_S_i:
	.zero		924


//--------------------- SYMBOLS --------------------------

	.type		.nv.reservedSmem.offset0,@object
	.size		.nv.reservedSmem.offset0,0x4
